	.headerflags	@"EF_CUDA_TEXMODE_UNIFIED EF_CUDA_64BIT_ADDRESS EF_CUDA_ACCELERATORS EF_CUDA_SM90 EF_CUDA_VIRTUAL_SM(EF_CUDA_SM90)"
	.elftype	@"ET_EXEC"


//--------------------- .nv.info                  --------------------------
	.section	.nv.info,"",@"SHT_CUDA_INFO"
	.align	4


	//----- nvinfo : EIATTR_REGCOUNT
	.align		4
        /*0000*/ 	.byte	0x04, 0x2f
        /*0002*/ 	.short	(.L_1 - .L_0)
	.align		4
.L_0:
        /*0004*/ 	.word	index@(triton_poi_fused_add_mul_relu_sigmoid_47)
        /*0008*/ 	.word	0x00000011


	//----- nvinfo : EIATTR_MIN_STACK_SIZE
	.align		4
.L_1:
        /*000c*/ 	.byte	0x04, 0x12
        /*000e*/ 	.short	(.L_3 - .L_2)
	.align		4
.L_2:
        /*0010*/ 	.word	index@(triton_poi_fused_add_mul_relu_sigmoid_47)
        /*0014*/ 	.word	0x00000000


	//----- nvinfo : EIATTR_FRAME_SIZE
	.align		4
.L_3:
        /*0018*/ 	.byte	0x04, 0x11
        /*001a*/ 	.short	(.L_5 - .L_4)
	.align		4
.L_4:
        /*001c*/ 	.word	index@(triton_poi_fused_add_mul_relu_sigmoid_47)
        /*0020*/ 	.word	0x00000000


	//----- nvinfo : EIATTR_MIN_STACK_SIZE
	.align		4
.L_5:
        /*0024*/ 	.byte	0x04, 0x12
        /*0026*/ 	.short	(.L_7 - .L_6)
	.align		4
.L_6:
        /*0028*/ 	.word	index@(triton_poi_fused_add_mul_relu_sigmoid_47)
        /*002c*/ 	.word	0x00000000
.L_7:


//--------------------- .nv.info.triton_poi_fused_add_mul_relu_sigmoid_47 --------------------------
	.section	.nv.info.triton_poi_fused_add_mul_relu_sigmoid_47,"",@"SHT_CUDA_INFO"
	.sectionflags	@""
	.align	4


	//----- nvinfo : EIATTR_CUDA_API_VERSION
	.align		4
        /*0000*/ 	.byte	0x04, 0x37
        /*0002*/ 	.short	(.L_9 - .L_8)
.L_8:
        /*0004*/ 	.word	0x0000007c


	//----- nvinfo : EIATTR_KPARAM_INFO
	.align		4
.L_9:
        /*0008*/ 	.byte	0x04, 0x17
        /*000a*/ 	.short	(.L_11 - .L_10)
.L_10:
        /*000c*/ 	.word	0x00000000
        /*0010*/ 	.short	0x0006
        /*0012*/ 	.short	0x0030
        /*0014*/ 	.byte	0x00, 0xf0, 0x11, 0x00


	//----- nvinfo : EIATTR_KPARAM_INFO
	.align		4
.L_11:
        /*0018*/ 	.byte	0x04, 0x17
        /*001a*/ 	.short	(.L_13 - .L_12)
.L_12:
        /*001c*/ 	.word	0x00000000
        /*0020*/ 	.short	0x0005
        /*0022*/ 	.short	0x0028
        /*0024*/ 	.byte	0x00, 0xf4, 0x21, 0x00


	//----- nvinfo : EIATTR_KPARAM_INFO
	.align		4
.L_13:
        /*0028*/ 	.byte	0x04, 0x17
        /*002a*/ 	.short	(.L_15 - .L_14)
.L_14:
        /*002c*/ 	.word	0x00000000
        /*0030*/ 	.short	0x0004
        /*0032*/ 	.short	0x0020
        /*0034*/ 	.byte	0x00, 0xf4, 0x21, 0x00


	//----- nvinfo : EIATTR_KPARAM_INFO
	.align		4
.L_15:
        /*0038*/ 	.byte	0x04, 0x17
        /*003a*/ 	.short	(.L_17 - .L_16)
.L_16:
        /*003c*/ 	.word	0x00000000
        /*0040*/ 	.short	0x0003
        /*0042*/ 	.short	0x0018
        /*0044*/ 	.byte	0x00, 0xf4, 0x21, 0x00


	//----- nvinfo : EIATTR_KPARAM_INFO
	.align		4
.L_17:
        /*0048*/ 	.byte	0x04, 0x17
        /*004a*/ 	.short	(.L_19 - .L_18)
.L_18:
        /*004c*/ 	.word	0x00000000
        /*0050*/ 	.short	0x0002
        /*0052*/ 	.short	0x0010
        /*0054*/ 	.byte	0x00, 0xf4, 0x21, 0x00


	//----- nvinfo : EIATTR_KPARAM_INFO
	.align		4
.L_19:
        /*0058*/ 	.byte	0x04, 0x17
        /*005a*/ 	.short	(.L_21 - .L_20)
.L_20:
        /*005c*/ 	.word	0x00000000
        /*0060*/ 	.short	0x0001
        /*0062*/ 	.short	0x0008
        /*0064*/ 	.byte	0x00, 0xf4, 0x21, 0x00


	//----- nvinfo : EIATTR_KPARAM_INFO
	.align		4
.L_21:
        /*0068*/ 	.byte	0x04, 0x17
        /*006a*/ 	.short	(.L_23 - .L_22)
.L_22:
        /*006c*/ 	.word	0x00000000
        /*0070*/ 	.short	0x0000
        /*0072*/ 	.short	0x0000
        /*0074*/ 	.byte	0x00, 0xf4, 0x21, 0x00


	//----- nvinfo : EIATTR_SPARSE_MMA_MASK
	.align		4
.L_23:
        /*0078*/ 	.byte	0x03, 0x50
        /*007a*/ 	.short	0x0000


	//----- nvinfo : EIATTR_MAXREG_COUNT
	.align		4
        /*007c*/ 	.byte	0x03, 0x1b
        /*007e*/ 	.short	0x00ff


	//----- nvinfo : EIATTR_EXIT_INSTR_OFFSETS
	.align		4
        /*0080*/ 	.byte	0x04, 0x1c
        /*0082*/ 	.short	(.L_25 - .L_24)


	//   ....[0]....
.L_24:
        /*0084*/ 	.word	0x000002e0


	//----- nvinfo : EIATTR_REQNTID
	.align		4
.L_25:
        /*0088*/ 	.byte	0x04, 0x10
        /*008a*/ 	.short	(.L_27 - .L_26)
.L_26:
        /*008c*/ 	.word	0x00000080
        /*0090*/ 	.word	0x00000001
        /*0094*/ 	.word	0x00000001


	//----- nvinfo : EIATTR_CBANK_PARAM_SIZE
	.align		4
.L_27:
        /*0098*/ 	.byte	0x03, 0x19
        /*009a*/ 	.short	0x0034


	//----- nvinfo : EIATTR_PARAM_CBANK
	.align		4
        /*009c*/ 	.byte	0x04, 0x0a
        /*009e*/ 	.short	(.L_29 - .L_28)
	.align		4
.L_28:
        /*00a0*/ 	.word	index@(.nv.constant0.triton_poi_fused_add_mul_relu_sigmoid_47)
        /*00a4*/ 	.short	0x0210
        /*00a6*/ 	.short	0x0034


	//----- nvinfo : EIATTR_SW_WAR
	.align		4
.L_29:
        /*00a8*/ 	.byte	0x04, 0x36
        /*00aa*/ 	.short	(.L_31 - .L_30)
.L_30:
        /*00ac*/ 	.word	0x00000008
.L_31:


//--------------------- .nv.callgraph             --------------------------
	.section	.nv.callgraph,"",@"SHT_CUDA_CALLGRAPH"
	.align	4
	.sectionentsize	8
	.align		4
        /*0000*/ 	.word	0x00000000
	.align		4
        /*0004*/ 	.word	0xffffffff
	.align		4
        /*0008*/ 	.word	0x00000000
	.align		4
        /*000c*/ 	.word	0xfffffffe
	.align		4
        /*0010*/ 	.word	0x00000000
	.align		4
        /*0014*/ 	.word	0xfffffffd
	.align		4
        /*0018*/ 	.word	0x00000000
	.align		4
        /*001c*/ 	.word	0xfffffffc


//--------------------- .text.triton_poi_fused_add_mul_relu_sigmoid_47 --------------------------
	.section	.text.triton_poi_fused_add_mul_relu_sigmoid_47,"ax",@progbits
	.align	128
        .global         triton_poi_fused_add_mul_relu_sigmoid_47
        .type           triton_poi_fused_add_mul_relu_sigmoid_47,@function
        .size           triton_poi_fused_add_mul_relu_sigmoid_47,(.L_x_1 - triton_poi_fused_add_mul_relu_sigmoid_47)
        .other          triton_poi_fused_add_mul_relu_sigmoid_47,@"STO_CUDA_ENTRY STV_DEFAULT"
triton_poi_fused_add_mul_relu_sigmoid_47:
.text.triton_poi_fused_add_mul_relu_sigmoid_47:
[----:B------:R-:W-:Y:S01]  /*0000*/  LDC R1, c[0x0][0x28] ;  /* 0x00000a00ff017b82 */ /* 0x000fe20000000800 */
[----:B------:R-:W1:Y:S07]  /*0010*/  S2R R0, SR_TID.X ;  /* 0x0000000000007919 */ /* 0x000e6e0000002100 */
[----:B------:R-:W2:Y:S01]  /*0020*/  LDC.64 R8, c[0x0][0x228] ;  /* 0x00008a00ff087b82 */ /* 0x000ea20000000a00 */
[----:B------:R-:W-:Y:S01]  /*0030*/  ULDC.64 UR4, c[0x0][0x208] ;  /* 0x0000820000047ab9 */ /* 0x000fe20000000a00 */
[----:B------:R-:W3:Y:S06]  /*0040*/  S2R R3, SR_CTAID.X ;  /* 0x0000000000037919 */ /* 0x000eec0000002500 */
[----:B------:R-:W4:Y:S08]  /*0050*/  LDC.64 R4, c[0x0][0x218] ;  /* 0x00008600ff047b82 */ /* 0x000f300000000a00 */
[----:B------:R-:W5:Y:S08]  /*0060*/  LDC.64 R6, c[0x0][0x220] ;  /* 0x00008800ff067b82 */ /* 0x000f700000000a00 */
[----:B------:R-:W5:Y:S01]  /*0070*/  LDC.64 R10, c[0x0][0x230] ;  /* 0x00008c00ff0a7b82 */ /* 0x000f620000000a00 */
[----:B-1----:R-:W-:-:S02]  /*0080*/  LOP3.LUT R0, R0, 0x7f, RZ, 0xc0, !PT ;  /* 0x0000007f00007812 */ /* 0x002fc400078ec0ff */
[----:B---3--:R-:W-:Y:S02]  /*0090*/  SHF.R.S32.HI R2, RZ, 0x18, R3 ;  /* 0x00000018ff027819 */ /* 0x008fe40000011403 */
[----:B------:R-:W-:Y:S02]  /*00a0*/  LEA R0, R3, R0, 0x7 ;  /* 0x0000000003007211 */ /* 0x000fe400078e38ff */
[----:B------:R-:W-:-:S04]  /*00b0*/  SGXT R3, R2, 0x1 ;  /* 0x000000010203781a */ /* 0x000fc80000000200 */
[----:B------:R-:W-:-:S04]  /*00c0*/  LEA.HI R3, R3, R0, RZ, 0x2 ;  /* 0x0000000003037211 */ /* 0x000fc800078f10ff */
[----:B------:R-:W-:Y:S02]  /*00d0*/  SHF.R.S32.HI R13, RZ, 0x2, R3 ;  /* 0x00000002ff0d7819 */ /* 0x000fe40000011403 */
[----:B------:R-:W1:Y:S03]  /*00e0*/  LDC.64 R2, c[0x0][0x210] ;  /* 0x00008400ff027b82 */ /* 0x000e660000000a00 */
[----:B--2---:R-:W-:-:S05]  /*00f0*/  IMAD.WIDE R8, R13, 0x4, R8 ;  /* 0x000000040d087825 */ /* 0x004fca00078e0208 */
[----:B------:R2:W3:Y:S01]  /*0100*/  LDG.E.EL R14, desc[UR4][R8.64] ;  /* 0x00000004080e7981 */ /* 0x0004e2000c2e1900 */
[----:B----4-:R-:W-:-:S04]  /*0110*/  IMAD.WIDE R4, R13, 0x4, R4 ;  /* 0x000000040d047825 */ /* 0x010fc800078e0204 */
[----:B-----5:R-:W-:Y:S02]  /*0120*/  IMAD.WIDE R6, R13, 0x4, R6 ;  /* 0x000000040d067825 */ /* 0x020fe400078e0206 */
[----:B------:R-:W4:Y:S02]  /*0130*/  LDG.E.EL R5, desc[UR4][R4.64] ;  /* 0x0000000404057981 */ /* 0x000f24000c2e1900 */
[C---:B-1----:R-:W-:Y:S02]  /*0140*/  IMAD.WIDE R2, R0.reuse, 0x4, R2 ;  /* 0x0000000400027825 */ /* 0x042fe400078e0202 */
[----:B------:R1:W5:Y:S04]  /*0150*/  LDG.E.EL R6, desc[UR4][R6.64] ;  /* 0x0000000406067981 */ /* 0x000368000c2e1900 */
[----:B------:R1:W4:Y:S01]  /*0160*/  LDG.E R12, desc[UR4][R2.64] ;  /* 0x00000004020c7981 */ /* 0x000322000c1e1900 */
[----:B0-2---:R-:W-:-:S06]  /*0170*/  IMAD.WIDE R8, R0, 0x4, R10 ;  /* 0x0000000400087825 */ /* 0x005fcc00078e020a */
[----:B------:R-:W2:Y:S01]  /*0180*/  LDG.E R8, desc[UR4][R8.64] ;  /* 0x0000000408087981 */ /* 0x000ea2000c1e1900 */
[----:B-1----:R-:W-:Y:S01]  /*0190*/  HFMA2.MMA R7, -RZ, RZ, 1.625, 0 ;  /* 0x3e800000ff077435 */ /* 0x002fe200000001ff */
[----:B------:R-:W0:Y:S02]  /*01a0*/  LDC.64 R2, c[0x0][0x238] ;  /* 0x00008e00ff027b82 */ /* 0x000e240000000a00 */
[----:B0-----:R-:W-:-:S04]  /*01b0*/  IMAD.WIDE R2, R0, 0x4, R2 ;  /* 0x0000000400027825 */ /* 0x001fc800078e0202 */
[----:B---3--:R-:W-:-:S04]  /*01c0*/  FADD R14, RZ, -R14 ;  /* 0x8000000eff0e7221 */ /* 0x008fc80000000000 */
[----:B------:R-:W-:-:S05]  /*01d0*/  FMUL R14, R14, 1.4426950216293334961 ;  /* 0x3fb8aa3b0e0e7820 */ /* 0x000fca0000400000 */
[----:B------:R-:W-:-:S13]  /*01e0*/  FSETP.GEU.AND P0, PT, R14, -126, PT ;  /* 0xc2fc00000e00780b */ /* 0x000fda0003f0e000 */
[----:B------:R-:W-:-:S04]  /*01f0*/  @!P0 FMUL R14, R14, 0.5 ;  /* 0x3f0000000e0e8820 */ /* 0x000fc80000400000 */
[----:B------:R-:W0:Y:S02]  /*0200*/  MUFU.EX2 R10, R14 ;  /* 0x0000000e000a7308 */ /* 0x000e240000000800 */
[----:B0-----:R-:W-:-:S04]  /*0210*/  @!P0 FMUL R10, R10, R10 ;  /* 0x0000000a0a0a8220 */ /* 0x001fc80000400000 */
[----:B------:R-:W-:-:S05]  /*0220*/  FADD R10, R10, 1 ;  /* 0x3f8000000a0a7421 */ /* 0x000fca0000000000 */
[----:B------:R-:W-:-:S13]  /*0230*/  FSETP.GT.AND P0, PT, R10, 8.50705917302346158658e+37, PT ;  /* 0x7e8000000a00780b */ /* 0x000fda0003f04000 */
[----:B------:R-:W-:-:S06]  /*0240*/  @P0 FMUL R10, R10, 0.25 ;  /* 0x3e8000000a0a0820 */ /* 0x000fcc0000400000 */
[----:B------:R-:W0:Y:S01]  /*0250*/  MUFU.RCP R10, R10 ;  /* 0x0000000a000a7308 */ /* 0x000e220000001000 */
[----:B------:R-:W-:Y:S01]  /*0260*/  FSEL R7, R7, 1, P0 ;  /* 0x3f80000007077808 */ /* 0x000fe20000000000 */
[----:B----4-:R-:W-:-:S04]  /*0270*/  FADD R5, R12, -R5 ;  /* 0x800000050c057221 */ /* 0x010fc80000000000 */
[----:B-----5:R-:W-:Y:S01]  /*0280*/  FMUL R5, R6, R5 ;  /* 0x0000000506057220 */ /* 0x020fe20000400000 */
[----:B0-----:R-:W-:-:S04]  /*0290*/  FMUL R7, R10, R7 ;  /* 0x000000070a077220 */ /* 0x001fc80000400000 */
[----:B--2---:R-:W-:-:S05]  /*02a0*/  FFMA R5, R5, R7, R8 ;  /* 0x0000000705057223 */ /* 0x004fca0000000008 */
[----:B------:R-:W-:-:S04]  /*02b0*/  FSETP.GEU.AND P0, PT, R5, RZ, PT ;  /* 0x000000ff0500720b */ /* 0x000fc80003f0e000 */
[----:B------:R-:W-:-:S05]  /*02c0*/  FSEL R5, R5, RZ, P0 ;  /* 0x000000ff05057208 */ /* 0x000fca0000000000 */
[----:B------:R-:W-:Y:S01]  /*02d0*/  STG.E desc[UR4][R2.64], R5 ;  /* 0x0000000502007986 */ /* 0x000fe2000c101904 */
[----:B------:R-:W-:Y:S05]  /*02e0*/  EXIT ;  /* 0x000000000000794d */ /* 0x000fea0003800000 */
.L_x_0:
[----:B------:R-:W-:-:S00]  /*02f0*/  BRA `(.L_x_0) ;  /* 0xfffffffc00fc7947 */ /* 0x000fc0000383ffff */
[----:B------:R-:W-:-:S00]  /*0300*/  NOP ;  /* 0x0000000000007918 */ /* 0x000fc00000000000 */
[----:B------:R-:W-:-:S00]  /*0310*/  NOP ;  /* 0x0000000000007918 */ /* 0x000fc00000000000 */
[----:B------:R-:W-:-:S00]  /*0320*/  NOP ;  /* 0x0000000000007918 */ /* 0x000fc00000000000 */
[----:B------:R-:W-:-:S00]  /*0330*/  NOP ;  /* 0x0000000000007918 */ /* 0x000fc00000000000 */
[----:B------:R-:W-:-:S00]  /*0340*/  NOP ;  /* 0x0000000000007918 */ /* 0x000fc00000000000 */
[----:B------:R-:W-:-:S00]  /*0350*/  NOP ;  /* 0x0000000000007918 */ /* 0x000fc00000000000 */
[----:B------:R-:W-:-:S00]  /*0360*/  NOP ;  /* 0x0000000000007918 */ /* 0x000fc00000000000 */
[----:B------:R-:W-:-:S00]  /*0370*/  NOP ;  /* 0x0000000000007918 */ /* 0x000fc00000000000 */
.L_x_1:


//--------------------- .nv.constant0.triton_poi_fused_add_mul_relu_sigmoid_47 --------------------------
	.section	.nv.constant0.triton_poi_fused_add_mul_relu_sigmoid_47,"a",@progbits
	.sectionflags	@""
	.align	4
.nv.constant0.triton_poi_fused_add_mul_relu_sigmoid_47:
	.zero		580
